//
// Generated by NVIDIA NVVM Compiler
//
// Compiler Build ID: CL-36424714
// Cuda compilation tools, release 13.0, V13.0.88
// Based on NVVM 20.0.0
//

.version 9.0
.target sm_100
.address_size 64

	// .globl	_Z12dummy_kernelv
.extern .func  (.param .b32 func_retval0) vprintf
(
	.param .b64 vprintf_param_0,
	.param .b64 vprintf_param_1
)
;
.global .align 1 .b8 $str[37] = {67, 85, 68, 65, 32, 107, 101, 114, 110, 101, 108, 32, 114, 117, 110, 110, 105, 110, 103, 32, 111, 110, 32, 74, 101, 116, 115, 111, 110, 32, 78, 97, 110, 111, 33, 10};

.visible .entry _Z12dummy_kernelv()
{
	.reg .b32 	%r<3>;
	.reg .b64 	%rd<3>;

	mov.u64 	%rd1, $str;
	cvta.global.u64 	%rd2, %rd1;
	{ // callseq 0, 0
	.param .b64 param0;
	st.param.b64 	[param0], %rd2;
	.param .b64 param1;
	st.param.b64 	[param1], 0;
	.param .b32 retval0;
	call.uni (retval0), 
	vprintf, 
	(
	param0, 
	param1
	);
	ld.param.b32 	%r1, [retval0];
	} // callseq 0
	ret;

}


// ===== COMPILED SASS (sm_100) =====

	.target	sm_100

	.elftype	@"ET_EXEC"


//--------------------- .note.nv.tkinfo           --------------------------
	.section	.note.nv.tkinfo,"",@"SHT_NOTE"
	.sectionflags	@"SHF_NOTE_NV_TKINFO"
	.tkinfo
        /*0018*/ 	.word	0x00000002
        /*0030*/ 	.string	""
        /*0030*/ 	.string	"ptxas"
        /*0030*/ 	.string	"Cuda compilation tools, release 13.0, V13.0.88"
        /*0030*/ 	.string	"Build cuda_13.0.r13.0/compiler.36424714_0"
        /*0030*/ 	.string	"-arch sm_100 -m 64 "



//--------------------- .note.nv.cuinfo           --------------------------
	.section	.note.nv.cuinfo,"",@"SHT_NOTE"
	.sectionflags	@"SHF_NOTE_NV_CUINFO"
        /*0018*/ 	.short	0x0002
        /*001a*/ 	.short	0x0064
        /*001c*/ 	.short	0x0082
	.zero		2


//--------------------- .nv.info                  --------------------------
	.section	.nv.info,"",@"SHT_CUDA_INFO"
	.align	4


	//----- nvinfo : EIATTR_REGCOUNT
	.align		4
        /*0000*/ 	.byte	0x04, 0x2f
        /*0002*/ 	.short	(.L_2 - .L_1)
	.align		4
.L_1:
        /*0004*/ 	.word	index@(_Z12dummy_kernelv)
        /*0008*/ 	.word	0x00000018


	//----- nvinfo : EIATTR_FRAME_SIZE
	.align		4
.L_2:
        /*000c*/ 	.byte	0x04, 0x11
        /*000e*/ 	.short	(.L_4 - .L_3)
	.align		4
.L_3:
        /*0010*/ 	.word	index@(_Z12dummy_kernelv)
        /*0014*/ 	.word	0x00000000


	//----- nvinfo : EIATTR_MIN_STACK_SIZE
	.align		4
.L_4:
        /*0018*/ 	.byte	0x04, 0x12
        /*001a*/ 	.short	(.L_6 - .L_5)
	.align		4
.L_5:
        /*001c*/ 	.word	index@(_Z12dummy_kernelv)
        /*0020*/ 	.word	0x00000000
.L_6:


//--------------------- .nv.compat                --------------------------
	.section	.nv.compat,"",@"SHT_CUDA_COMPAT_INFO"
	.align	4
        /*0000*/ 	.byte	0x02, 0x09, 0x00, 0x00, 0x02, 0x02, 0x01, 0x00, 0x02, 0x05, 0x05, 0x00, 0x03, 0x07, 0x01, 0x01
        /*0010*/ 	.byte	0x02, 0x03, 0x00, 0x00, 0x02, 0x06, 0x01, 0x00, 0x04, 0x0b, 0x08, 0x00, 0x09, 0x00, 0x00, 0x00
        /*0020*/ 	.byte	0x00, 0x00, 0x00, 0x00


//--------------------- .nv.info._Z12dummy_kernelv --------------------------
	.section	.nv.info._Z12dummy_kernelv,"",@"SHT_CUDA_INFO"
	.sectionflags	@""
	.align	4


	//----- nvinfo : EIATTR_CUDA_API_VERSION
	.align		4
        /*0000*/ 	.byte	0x04, 0x37
        /*0002*/ 	.short	(.L_8 - .L_7)
.L_7:
        /*0004*/ 	.word	0x00000082


	//----- nvinfo : EIATTR_SPARSE_MMA_MASK
	.align		4
.L_8:
        /*0008*/ 	.byte	0x03, 0x50
        /*000a*/ 	.short	0x0000


	//----- nvinfo : EIATTR_MAXREG_COUNT
	.align		4
        /*000c*/ 	.byte	0x03, 0x1b
        /*000e*/ 	.short	0x00ff


	//----- nvinfo : EIATTR_EXTERNS
	.align		4
        /*0010*/ 	.byte	0x04, 0x0f
        /*0012*/ 	.short	(.L_10 - .L_9)


	//   ....[0]....
	.align		4
.L_9:
        /*0014*/ 	.word	index@(vprintf)


	//----- nvinfo : EIATTR_MERCURY_ISA_VERSION
	.align		4
.L_10:
        /*0018*/ 	.byte	0x03, 0x5f
        /*001a*/ 	.short	0x0101


	//----- nvinfo : EIATTR_VRC_CTA_INIT_COUNT
	.align		4
        /*001c*/ 	.byte	0x02, 0x4a
	.zero		1
	.zero		1


	//----- nvinfo : EIATTR_SYSCALL_OFFSETS
	.align		4
        /*0020*/ 	.byte	0x04, 0x46
        /*0022*/ 	.short	(.L_12 - .L_11)


	//   ....[0]....
.L_11:
        /*0024*/ 	.word	0x00000080


	//----- nvinfo : EIATTR_EXIT_INSTR_OFFSETS
	.align		4
.L_12:
        /*0028*/ 	.byte	0x04, 0x1c
        /*002a*/ 	.short	(.L_14 - .L_13)


	//   ....[0]....
.L_13:
        /*002c*/ 	.word	0x00000090


	//----- nvinfo : EIATTR_SW_WAR
	.align		4
.L_14:
        /*0030*/ 	.byte	0x04, 0x36
        /*0032*/ 	.short	(.L_16 - .L_15)
.L_15:
        /*0034*/ 	.word	0x00000008
.L_16:


//--------------------- .nv.callgraph             --------------------------
	.section	.nv.callgraph,"",@"SHT_CUDA_CALLGRAPH"
	.align	4
	.sectionentsize	8
	.align		4
        /*0000*/ 	.word	0x00000000
	.align		4
        /*0004*/ 	.word	0xffffffff
	.align		4
        /*0008*/ 	.word	index@(_Z12dummy_kernelv)
	.align		4
        /*000c*/ 	.word	index@(vprintf)
	.align		4
        /*0010*/ 	.word	0x00000000
	.align		4
        /*0014*/ 	.word	0xfffffffe
	.align		4
        /*0018*/ 	.word	0x00000000
	.align		4
        /*001c*/ 	.word	0xfffffffd
	.align		4
        /*0020*/ 	.word	0x00000000
	.align		4
        /*0024*/ 	.word	0xfffffffc


//--------------------- .nv.constant4             --------------------------
	.section	.nv.constant4,"a",@progbits
	.align	8
	.align		8
.nv.constant4:
        /*0000*/ 	.dword	vprintf
	.align		8
        /*0008*/ 	.dword	$str


//--------------------- .text._Z12dummy_kernelv   --------------------------
	.section	.text._Z12dummy_kernelv,"ax",@progbits
	.align	128
        .global         _Z12dummy_kernelv
        .type           _Z12dummy_kernelv,@function
        .size           _Z12dummy_kernelv,(.L_x_2 - _Z12dummy_kernelv)
        .other          _Z12dummy_kernelv,@"STO_CUDA_ENTRY STV_DEFAULT"
_Z12dummy_kernelv:
.text._Z12dummy_kernelv:
[----:B------:R-:W0:Y:S01]  /*0000*/  LDC R1, c[0x0][0x37c] ;  /* 0x0000df00ff017b82 */ /* 0x000e220000000800 */
[----:B------:R-:W-:Y:S01]  /*0010*/  MOV R0, 0x0 ;  /* 0x0000000000007802 */ /* 0x000fe20000000f00 */
[----:B------:R-:W1:Y:S01]  /*0020*/  LDCU.64 UR4, c[0x4][0x8] ;  /* 0x01000100ff0477ac */ /* 0x000e620008000a00 */
[----:B------:R-:W-:-:S05]  /*0030*/  CS2R R6, SRZ ;  /* 0x0000000000067805 */ /* 0x000fca000001ff00 */
[----:B------:R2:W3:Y:S01]  /*0040*/  LDC.64 R2, c[0x4][R0] ;  /* 0x0100000000027b82 */ /* 0x0004e20000000a00 */
[----:B-1----:R-:W-:Y:S02]  /*0050*/  IMAD.U32 R4, RZ, RZ, UR4 ;  /* 0x00000004ff047e24 */ /* 0x002fe4000f8e00ff */
[----:B--2---:R-:W-:-:S07]  /*0060*/  IMAD.U32 R5, RZ, RZ, UR5 ;  /* 0x00000005ff057e24 */ /* 0x004fce000f8e00ff */
[----:B------:R-:W-:-:S07]  /*0070*/  LEPC R20, `(.L_x_0) ;  /* 0x000000001014794e */ /* 0x000fce0000000000 */
[----:B0--3--:R-:W-:Y:S05]  /*0080*/  CALL.ABS.NOINC R2 ;  /* 0x0000000002007343 */ /* 0x009fea0003c00000 */
.L_x_0:
[----:B------:R-:W-:Y:S05]  /*0090*/  EXIT ;  /* 0x000000000000794d */ /* 0x000fea0003800000 */
.L_x_1:
[----:B------:R-:W-:-:S00]  /*00a0*/  BRA `(.L_x_1) ;  /* 0xfffffffc00fc7947 */ /* 0x000fc0000383ffff */
[----:B------:R-:W-:-:S00]  /*00b0*/  NOP ;  /* 0x0000000000007918 */ /* 0x000fc00000000000 */
        /* <DEDUP_REMOVED lines=12> */
.L_x_2:


//--------------------- .nv.global.init           --------------------------
	.section	.nv.global.init,"aw",@progbits
.nv.global.init:
	.type		$str,@object
	.size		$str,(.L_0 - $str)
$str:
        /*0000*/ 	.byte	0x43, 0x55, 0x44, 0x41, 0x20, 0x6b, 0x65, 0x72, 0x6e, 0x65, 0x6c, 0x20, 0x72, 0x75, 0x6e, 0x6e
        /*0010*/ 	.byte	0x69, 0x6e, 0x67, 0x20, 0x6f, 0x6e, 0x20, 0x4a, 0x65, 0x74, 0x73, 0x6f, 0x6e, 0x20, 0x4e, 0x61
        /*0020*/ 	.byte	0x6e, 0x6f, 0x21, 0x0a, 0x00
.L_0:


//--------------------- .nv.shared.reserved.0     --------------------------
	.section	.nv.shared.reserved.0,"aw",@nobits
	.weak		__nv_reservedSMEM_offset_0_alias
	.size		__nv_reservedSMEM_offset_0_alias, 0, 64
	.other		__nv_reservedSMEM_offset_0_alias,@"STO_CUDA_RESERVED_SHARED STV_DEFAULT"
__nv_reservedSMEM_offset_0_alias:
	.zero		0
	.zero		64


//--------------------- .nv.constant0._Z12dummy_kernelv --------------------------
	.section	.nv.constant0._Z12dummy_kernelv,"a",@progbits
	.sectionflags	@""
	.align	4
.nv.constant0._Z12dummy_kernelv:
	.zero		896


//--------------------- SYMBOLS --------------------------

	.type		.nv.reservedSmem.offset0,@object
	.size		.nv.reservedSmem.offset0,0x4
	.type		vprintf,@function
